	.headerflags	@"EF_CUDA_TEXMODE_UNIFIED EF_CUDA_64BIT_ADDRESS EF_CUDA_ACCELERATORS EF_CUDA_SM90 EF_CUDA_VIRTUAL_SM(EF_CUDA_SM90)"
	.elftype	@"ET_EXEC"


//--------------------- .nv.info                  --------------------------
	.section	.nv.info,"",@"SHT_CUDA_INFO"
	.align	4


	//----- nvinfo : EIATTR_REGCOUNT
	.align		4
        /*0000*/ 	.byte	0x04, 0x2f
        /*0002*/ 	.short	(.L_2 - .L_1)
	.align		4
.L_1:
        /*0004*/ 	.word	index@(triton_per_fused_add_log_mean_neg_sigmoid_sub_0)
        /*0008*/ 	.word	0x0000001a


	//----- nvinfo : EIATTR_MIN_STACK_SIZE
	.align		4
.L_2:
        /*000c*/ 	.byte	0x04, 0x12
        /*000e*/ 	.short	(.L_4 - .L_3)
	.align		4
.L_3:
        /*0010*/ 	.word	index@(triton_per_fused_add_log_mean_neg_sigmoid_sub_0)
        /*0014*/ 	.word	0x00000000


	//----- nvinfo : EIATTR_FRAME_SIZE
	.align		4
.L_4:
        /*0018*/ 	.byte	0x04, 0x11
        /*001a*/ 	.short	(.L_6 - .L_5)
	.align		4
.L_5:
        /*001c*/ 	.word	index@(triton_per_fused_add_log_mean_neg_sigmoid_sub_0)
        /*0020*/ 	.word	0x00000000


	//----- nvinfo : EIATTR_MIN_STACK_SIZE
	.align		4
.L_6:
        /*0024*/ 	.byte	0x04, 0x12
        /*0026*/ 	.short	(.L_8 - .L_7)
	.align		4
.L_7:
        /*0028*/ 	.word	index@(triton_per_fused_add_log_mean_neg_sigmoid_sub_0)
        /*002c*/ 	.word	0x00000000
.L_8:


//--------------------- .nv.info.triton_per_fused_add_log_mean_neg_sigmoid_sub_0 --------------------------
	.section	.nv.info.triton_per_fused_add_log_mean_neg_sigmoid_sub_0,"",@"SHT_CUDA_INFO"
	.sectionflags	@""
	.align	4


	//----- nvinfo : EIATTR_CUDA_API_VERSION
	.align		4
        /*0000*/ 	.byte	0x04, 0x37
        /*0002*/ 	.short	(.L_10 - .L_9)
.L_9:
        /*0004*/ 	.word	0x0000007c


	//----- nvinfo : EIATTR_KPARAM_INFO
	.align		4
.L_10:
        /*0008*/ 	.byte	0x04, 0x17
        /*000a*/ 	.short	(.L_12 - .L_11)
.L_11:
        /*000c*/ 	.word	0x00000000
        /*0010*/ 	.short	0x0003
        /*0012*/ 	.short	0x0018
        /*0014*/ 	.byte	0x00, 0xf0, 0x11, 0x00


	//----- nvinfo : EIATTR_KPARAM_INFO
	.align		4
.L_12:
        /*0018*/ 	.byte	0x04, 0x17
        /*001a*/ 	.short	(.L_14 - .L_13)
.L_13:
        /*001c*/ 	.word	0x00000000
        /*0020*/ 	.short	0x0002
        /*0022*/ 	.short	0x0010
        /*0024*/ 	.byte	0x00, 0xf4, 0x21, 0x00


	//----- nvinfo : EIATTR_KPARAM_INFO
	.align		4
.L_14:
        /*0028*/ 	.byte	0x04, 0x17
        /*002a*/ 	.short	(.L_16 - .L_15)
.L_15:
        /*002c*/ 	.word	0x00000000
        /*0030*/ 	.short	0x0001
        /*0032*/ 	.short	0x0008
        /*0034*/ 	.byte	0x00, 0xf4, 0x21, 0x00


	//----- nvinfo : EIATTR_KPARAM_INFO
	.align		4
.L_16:
        /*0038*/ 	.byte	0x04, 0x17
        /*003a*/ 	.short	(.L_18 - .L_17)
.L_17:
        /*003c*/ 	.word	0x00000000
        /*0040*/ 	.short	0x0000
        /*0042*/ 	.short	0x0000
        /*0044*/ 	.byte	0x00, 0xf4, 0x21, 0x00


	//----- nvinfo : EIATTR_SPARSE_MMA_MASK
	.align		4
.L_18:
        /*0048*/ 	.byte	0x03, 0x50
        /*004a*/ 	.short	0x0000


	//----- nvinfo : EIATTR_MAXREG_COUNT
	.align		4
        /*004c*/ 	.byte	0x03, 0x1b
        /*004e*/ 	.short	0x00ff


	//----- nvinfo : EIATTR_COOP_GROUP_MASK_REGIDS
	.align		4
        /*0050*/ 	.byte	0x04, 0x29
        /*0052*/ 	.short	(.L_20 - .L_19)


	//   ....[0]....
.L_19:
        /*0054*/ 	.word	0xffffffff


	//   ....[1]....
        /*0058*/ 	.word	0xffffffff


	//   ....[2]....
        /*005c*/ 	.word	0xffffffff


	//   ....[3]....
        /*0060*/ 	.word	0xffffffff


	//   ....[4]....
        /*0064*/ 	.word	0xffffffff


	//   ....[5]....
        /*0068*/ 	.word	0xffffffff


	//----- nvinfo : EIATTR_COOP_GROUP_INSTR_OFFSETS
	.align		4
.L_20:
        /*006c*/ 	.byte	0x04, 0x28
        /*006e*/ 	.short	(.L_22 - .L_21)


	//   ....[0]....
.L_21:
        /*0070*/ 	.word	0x00000b30


	//   ....[1]....
        /*0074*/ 	.word	0x00000b50


	//   ....[2]....
        /*0078*/ 	.word	0x00000b80


	//   ....[3]....
        /*007c*/ 	.word	0x00000bc0


	//   ....[4]....
        /*0080*/ 	.word	0x00000be0


	//   ....[5]....
        /*0084*/ 	.word	0x00000c50


	//----- nvinfo : EIATTR_EXIT_INSTR_OFFSETS
	.align		4
.L_22:
        /*0088*/ 	.byte	0x04, 0x1c
        /*008a*/ 	.short	(.L_24 - .L_23)


	//   ....[0]....
.L_23:
        /*008c*/ 	.word	0x00000cc0


	//   ....[1]....
        /*0090*/ 	.word	0x00000d10


	//----- nvinfo : EIATTR_REQNTID
	.align		4
.L_24:
        /*0094*/ 	.byte	0x04, 0x10
        /*0096*/ 	.short	(.L_26 - .L_25)
.L_25:
        /*0098*/ 	.word	0x00000040
        /*009c*/ 	.word	0x00000001
        /*00a0*/ 	.word	0x00000001


	//----- nvinfo : EIATTR_CBANK_PARAM_SIZE
	.align		4
.L_26:
        /*00a4*/ 	.byte	0x03, 0x19
        /*00a6*/ 	.short	0x001c


	//----- nvinfo : EIATTR_PARAM_CBANK
	.align		4
        /*00a8*/ 	.byte	0x04, 0x0a
        /*00aa*/ 	.short	(.L_28 - .L_27)
	.align		4
.L_27:
        /*00ac*/ 	.word	index@(.nv.constant0.triton_per_fused_add_log_mean_neg_sigmoid_sub_0)
        /*00b0*/ 	.short	0x0210
        /*00b2*/ 	.short	0x001c


	//----- nvinfo : EIATTR_SW_WAR
	.align		4
.L_28:
        /*00b4*/ 	.byte	0x04, 0x36
        /*00b6*/ 	.short	(.L_30 - .L_29)
.L_29:
        /*00b8*/ 	.word	0x00000008
.L_30:


//--------------------- .nv.callgraph             --------------------------
	.section	.nv.callgraph,"",@"SHT_CUDA_CALLGRAPH"
	.align	4
	.sectionentsize	8
	.align		4
        /*0000*/ 	.word	0x00000000
	.align		4
        /*0004*/ 	.word	0xffffffff
	.align		4
        /*0008*/ 	.word	0x00000000
	.align		4
        /*000c*/ 	.word	0xfffffffe
	.align		4
        /*0010*/ 	.word	0x00000000
	.align		4
        /*0014*/ 	.word	0xfffffffd
	.align		4
        /*0018*/ 	.word	0x00000000
	.align		4
        /*001c*/ 	.word	0xfffffffc


//--------------------- .nv.constant4             --------------------------
	.section	.nv.constant4,"a",@progbits
	.align	8
	.align		8
.nv.constant4:
        /*0000*/ 	.dword	_$_str


//--------------------- .text.triton_per_fused_add_log_mean_neg_sigmoid_sub_0 --------------------------
	.section	.text.triton_per_fused_add_log_mean_neg_sigmoid_sub_0,"ax",@progbits
	.sectionflags	@"SHF_BARRIERS=1"
	.align	128
        .global         triton_per_fused_add_log_mean_neg_sigmoid_sub_0
        .type           triton_per_fused_add_log_mean_neg_sigmoid_sub_0,@function
        .size           triton_per_fused_add_log_mean_neg_sigmoid_sub_0,(.L_x_1 - triton_per_fused_add_log_mean_neg_sigmoid_sub_0)
        .other          triton_per_fused_add_log_mean_neg_sigmoid_sub_0,@"STO_CUDA_ENTRY STV_DEFAULT"
triton_per_fused_add_log_mean_neg_sigmoid_sub_0:
.text.triton_per_fused_add_log_mean_neg_sigmoid_sub_0:
[----:B------:R-:W0:Y:S02]  /*0000*/  LDC R1, c[0x0][0x28] ;  /* 0x00000a00ff017b82 */ /* 0x000e240000000800 */
[----:B------:R-:W1:Y:S01]  /*0010*/  S2R R15, SR_TID.X ;  /* 0x00000000000f7919 */ /* 0x000e620000002100 */
[----:B------:R-:W2:Y:S01]  /*0020*/  LDC.64 R4, c[0x0][0x218] ;  /* 0x00008600ff047b82 */ /* 0x000ea20000000a00 */
[----:B------:R-:W-:-:S07]  /*0030*/  ULDC.64 UR6, c[0x0][0x208] ;  /* 0x0000820000067ab9 */ /* 0x000fce0000000a00 */
[----:B------:R-:W3:Y:S01]  /*0040*/  LDC.64 R8, c[0x0][0x220] ;  /* 0x00008800ff087b82 */ /* 0x000ee20000000a00 */
[----:B-1----:R-:W-:-:S04]  /*0050*/  SHF.L.U32 R2, R15, 0x2, RZ ;  /* 0x000000020f027819 */ /* 0x002fc800000006ff */
[----:B------:R-:W-:-:S05]  /*0060*/  LOP3.LUT R3, R2, 0xfc, RZ, 0xc0, !PT ;  /* 0x000000fc02037812 */ /* 0x000fca00078ec0ff */
[----:B--2---:R-:W-:-:S04]  /*0070*/  IMAD.WIDE.U32 R4, R3, 0x4, R4 ;  /* 0x0000000403047825 */ /* 0x004fc800078e0004 */
[----:B---3--:R-:W-:Y:S02]  /*0080*/  IMAD.WIDE.U32 R8, R3, 0x4, R8 ;  /* 0x0000000403087825 */ /* 0x008fe400078e0008 */
[----:B------:R-:W2:Y:S04]  /*0090*/  LDG.E.128 R4, desc[UR6][R4.64] ;  /* 0x0000000604047981 */ /* 0x000ea8000c1e1d00 */
[----:B------:R-:W2:Y:S01]  /*00a0*/  LDG.E.128 R8, desc[UR6][R8.64] ;  /* 0x0000000608087981 */ /* 0x000ea2000c1e1d00 */
[----:B------:R-:W1:Y:S01]  /*00b0*/  S2UR UR5, SR_CgaCtaId ;  /* 0x00000000000579c3 */ /* 0x000e620000008800 */
[----:B------:R-:W-:Y:S02]  /*00c0*/  UMOV UR4, 0x400 ;  /* 0x0000040000047882 */ /* 0x000fe40000000000 */
[----:B-1----:R-:W-:Y:S01]  /*00d0*/  UPRMT UR4, UR5, 0x654, UR4 ;  /* 0x0000065405047896 */ /* 0x002fe20008000004 */
[----:B--2---:R-:W-:Y:S01]  /*00e0*/  FADD R3, -R4, R8 ;  /* 0x0000000804037221 */ /* 0x004fe20000000100 */
[----:B------:R-:W-:Y:S01]  /*00f0*/  FADD R12, -R5, R9 ;  /* 0x00000009050c7221 */ /* 0x000fe20000000100 */
[----:B------:R-:W-:Y:S01]  /*0100*/  FADD R6, -R6, R10 ;  /* 0x0000000a06067221 */ /* 0x000fe20000000100 */
[----:B------:R-:W-:Y:S01]  /*0110*/  FADD R7, -R7, R11 ;  /* 0x0000000b07077221 */ /* 0x000fe20000000100 */
[----:B------:R-:W-:Y:S01]  /*0120*/  FADD R3, RZ, R3 ;  /* 0x00000003ff037221 */ /* 0x000fe20000000000 */
[----:B------:R-:W-:Y:S01]  /*0130*/  FADD R12, RZ, R12 ;  /* 0x0000000cff0c7221 */ /* 0x000fe20000000000 */
[----:B------:R-:W-:Y:S01]  /*0140*/  FADD R6, RZ, R6 ;  /* 0x00000006ff067221 */ /* 0x000fe20000000000 */
[----:B------:R-:W-:Y:S01]  /*0150*/  FADD R7, RZ, R7 ;  /* 0x00000007ff077221 */ /* 0x000fe20000000000 */
[----:B------:R-:W-:Y:S01]  /*0160*/  FMUL R3, R3, 1.4426950216293334961 ;  /* 0x3fb8aa3b03037820 */ /* 0x000fe20000400000 */
[----:B------:R-:W-:Y:S01]  /*0170*/  FMUL R12, R12, 1.4426950216293334961 ;  /* 0x3fb8aa3b0c0c7820 */ /* 0x000fe20000400000 */
[----:B------:R-:W-:Y:S01]  /*0180*/  FMUL R6, R6, 1.4426950216293334961 ;  /* 0x3fb8aa3b06067820 */ /* 0x000fe20000400000 */
[----:B------:R-:W-:Y:S01]  /*0190*/  FMUL R8, R7, 1.4426950216293334961 ;  /* 0x3fb8aa3b07087820 */ /* 0x000fe20000400000 */
[----:B------:R-:W-:Y:S01]  /*01a0*/  HFMA2.MMA R10, -RZ, RZ, 1.625, 0 ;  /* 0x3e800000ff0a7435 */ /* 0x000fe200000001ff */
[----:B------:R-:W-:-:S02]  /*01b0*/  FSETP.GEU.AND P0, PT, R3, -126, PT ;  /* 0xc2fc00000300780b */ /* 0x000fc40003f0e000 */
[----:B------:R-:W-:Y:S02]  /*01c0*/  FSETP.GEU.AND P2, PT, R12, -126, PT ;  /* 0xc2fc00000c00780b */ /* 0x000fe40003f4e000 */
[----:B------:R-:W-:Y:S02]  /*01d0*/  FSETP.GEU.AND P3, PT, R6, -126, PT ;  /* 0xc2fc00000600780b */ /* 0x000fe40003f6e000 */
[----:B------:R-:W-:-:S07]  /*01e0*/  FSETP.GEU.AND P1, PT, R8, -126, PT ;  /* 0xc2fc00000800780b */ /* 0x000fce0003f2e000 */
[----:B------:R-:W-:Y:S02]  /*01f0*/  @!P0 FMUL R3, R3, 0.5 ;  /* 0x3f00000003038820 */ /* 0x000fe40000400000 */
[----:B------:R-:W-:Y:S02]  /*0200*/  @!P2 FMUL R12, R12, 0.5 ;  /* 0x3f0000000c0ca820 */ /* 0x000fe40000400000 */
[----:B------:R-:W1:Y:S01]  /*0210*/  MUFU.EX2 R4, R3 ;  /* 0x0000000300047308 */ /* 0x000e620000000800 */
[----:B------:R-:W-:Y:S01]  /*0220*/  @!P3 FMUL R6, R6, 0.5 ;  /* 0x3f0000000606b820 */ /* 0x000fe20000400000 */
[----:B------:R-:W-:-:S06]  /*0230*/  @!P1 FMUL R8, R8, 0.5 ;  /* 0x3f00000008089820 */ /* 0x000fcc0000400000 */
[----:B------:R-:W2:Y:S01]  /*0240*/  MUFU.EX2 R5, R12 ;  /* 0x0000000c00057308 */ /* 0x000ea20000000800 */
[----:B-1----:R-:W-:-:S07]  /*0250*/  @!P0 FMUL R4, R4, R4 ;  /* 0x0000000404048220 */ /* 0x002fce0000400000 */
[----:B------:R-:W1:Y:S01]  /*0260*/  MUFU.EX2 R7, R6 ;  /* 0x0000000600077308 */ /* 0x000e620000000800 */
[----:B------:R-:W-:Y:S01]  /*0270*/  FADD R9, R4, 1 ;  /* 0x3f80000004097421 */ /* 0x000fe20000000000 */
[----:B--2---:R-:W-:-:S06]  /*0280*/  @!P2 FMUL R5, R5, R5 ;  /* 0x000000050505a220 */ /* 0x004fcc0000400000 */
[----:B------:R-:W2:Y:S01]  /*0290*/  MUFU.EX2 R4, R8 ;  /* 0x0000000800047308 */ /* 0x000ea20000000800 */
[----:B------:R-:W-:Y:S01]  /*02a0*/  FSETP.GT.AND P2, PT, R9, 8.50705917302346158658e+37, PT ;  /* 0x7e8000000900780b */ /* 0x000fe20003f44000 */
[----:B------:R-:W-:Y:S01]  /*02b0*/  FADD R5, R5, 1 ;  /* 0x3f80000005057421 */ /* 0x000fe20000000000 */
[----:B-1----:R-:W-:-:S04]  /*02c0*/  @!P3 FMUL R7, R7, R7 ;  /* 0x000000070707b220 */ /* 0x002fc80000400000 */
[----:B------:R-:W-:Y:S01]  /*02d0*/  FSETP.GT.AND P0, PT, R5, 8.50705917302346158658e+37, PT ;  /* 0x7e8000000500780b */ /* 0x000fe20003f04000 */
[----:B------:R-:W-:-:S06]  /*02e0*/  FADD R7, R7, 1 ;  /* 0x3f80000007077421 */ /* 0x000fcc0000000000 */
[----:B------:R-:W-:Y:S01]  /*02f0*/  @P2 FMUL R9, R9, 0.25 ;  /* 0x3e80000009092820 */ /* 0x000fe20000400000 */
[----:B--2---:R-:W-:Y:S01]  /*0300*/  @!P1 FMUL R4, R4, R4 ;  /* 0x0000000404049220 */ /* 0x004fe20000400000 */
[----:B------:R-:W-:Y:S02]  /*0310*/  FSETP.GT.AND P3, PT, R7, 8.50705917302346158658e+37, PT ;  /* 0x7e8000000700780b */ /* 0x000fe40003f64000 */
[----:B------:R1:W2:Y:S01]  /*0320*/  MUFU.RCP R3, R9 ;  /* 0x0000000900037308 */ /* 0x0002a20000001000 */
[----:B------:R-:W-:Y:S01]  /*0330*/  FADD R6, R4, 1 ;  /* 0x3f80000004067421 */ /* 0x000fe20000000000 */
[C---:B------:R-:W-:Y:S01]  /*0340*/  FSEL R4, R10.reuse, 1, P2 ;  /* 0x3f8000000a047808 */ /* 0x040fe20001000000 */
[----:B------:R-:W-:Y:S01]  /*0350*/  @P0 FMUL R5, R5, 0.25 ;  /* 0x3e80000005050820 */ /* 0x000fe20000400000 */
[----:B------:R-:W-:Y:S02]  /*0360*/  FSEL R8, R10, 1, P3 ;  /* 0x3f8000000a087808 */ /* 0x000fe40001800000 */
[----:B------:R-:W-:-:S03]  /*0370*/  FSETP.GT.AND P4, PT, R6, 8.50705917302346158658e+37, PT ;  /* 0x7e8000000600780b */ /* 0x000fc60003f84000 */
[----:B------:R-:W3:Y:S01]  /*0380*/  MUFU.RCP R5, R5 ;  /* 0x0000000500057308 */ /* 0x000ee20000001000 */
[C---:B-1----:R-:W-:Y:S01]  /*0390*/  FSEL R9, R10.reuse, 1, P4 ;  /* 0x3f8000000a097808 */ /* 0x042fe20002000000 */
[----:B------:R-:W-:Y:S01]  /*03a0*/  @P3 FMUL R7, R7, 0.25 ;  /* 0x3e80000007073820 */ /* 0x000fe20000400000 */
[----:B--2---:R-:W-:Y:S01]  /*03b0*/  FFMA R3, R3, R4, 1.00000001335143196e-10 ;  /* 0x2edbe6ff03037423 */ /* 0x004fe20000000004 */
[----:B------:R-:W-:-:S04]  /*03c0*/  FSEL R4, R10, 1, P0 ;  /* 0x3f8000000a047808 */ /* 0x000fc80000000000 */
[----:B------:R-:W1:Y:S02]  /*03d0*/  MUFU.RCP R7, R7 ;  /* 0x0000000700077308 */ /* 0x000e640000001000 */
[----:B------:R-:W-:Y:S01]  /*03e0*/  @P4 FMUL R6, R6, 0.25 ;  /* 0x3e80000006064820 */ /* 0x000fe20000400000 */
[----:B------:R-:W-:Y:S01]  /*03f0*/  FSETP.GEU.AND P1, PT, R3, 1.175494350822287508e-38, PT ;  /* 0x008000000300780b */ /* 0x000fe20003f2e000 */
[----:B---3--:R-:W-:-:S04]  /*0400*/  FFMA R4, R5, R4, 1.00000001335143196e-10 ;  /* 0x2edbe6ff05047423 */ /* 0x008fc80000000004 */
[----:B------:R-:W2:Y:S01]  /*0410*/  MUFU.RCP R6, R6 ;  /* 0x0000000600067308 */ /* 0x000ea20000001000 */
[----:B------:R-:W-:Y:S01]  /*0420*/  FSETP.GEU.AND P0, PT, R4, 1.175494350822287508e-38, PT ;  /* 0x008000000400780b */ /* 0x000fe20003f0e000 */
[----:B-1----:R-:W-:-:S06]  /*0430*/  FMUL R8, R7, R8 ;  /* 0x0000000807087220 */ /* 0x002fcc0000400000 */
[----:B------:R-:W-:Y:S01]  /*0440*/  @!P1 FMUL R3, R3, 8388608 ;  /* 0x4b00000003039820 */ /* 0x000fe20000400000 */
[----:B------:R-:W-:Y:S01]  /*0450*/  FSEL R11, RZ, -23, P0 ;  /* 0xc1b80000ff0b7808 */ /* 0x000fe20000000000 */
[----:B------:R-:W-:-:S03]  /*0460*/  FADD R5, R8, 1.00000001335143196e-10 ;  /* 0x2edbe6ff08057421 */ /* 0x000fc60000000000 */
[----:B------:R-:W-:Y:S01]  /*0470*/  IADD3 R7, R3, -0x3f2aaaab, RZ ;  /* 0xc0d5555503077810 */ /* 0x000fe20007ffe0ff */
[----:B--2---:R-:W-:Y:S01]  /*0480*/  FMUL R9, R6, R9 ;  /* 0x0000000906097220 */ /* 0x004fe20000400000 */
[----:B------:R-:W-:Y:S01]  /*0490*/  FSETP.GEU.AND P2, PT, R5, 1.175494350822287508e-38, PT ;  /* 0x008000000500780b */ /* 0x000fe20003f4e000 */
[----:B------:R-:W-:Y:S01]  /*04a0*/  @!P0 FMUL R4, R4, 8388608 ;  /* 0x4b00000004048820 */ /* 0x000fe20000400000 */
[----:B------:R-:W-:Y:S01]  /*04b0*/  LOP3.LUT R8, R7, 0xff800000, RZ, 0xc0, !PT ;  /* 0xff80000007087812 */ /* 0x000fe200078ec0ff */
[----:B------:R-:W-:Y:S01]  /*04c0*/  FADD R6, R9, 1.00000001335143196e-10 ;  /* 0x2edbe6ff09067421 */ /* 0x000fe20000000000 */
[----:B------:R-:W-:Y:S02]  /*04d0*/  FSEL R7, RZ, -23, P1 ;  /* 0xc1b80000ff077808 */ /* 0x000fe40000800000 */
[----:B------:R-:W-:Y:S02]  /*04e0*/  I2FP.F32.S32 R10, R8 ;  /* 0x00000008000a7245 */ /* 0x000fe40000201400 */
[----:B------:R-:W-:-:S02]  /*04f0*/  FSETP.GEU.AND P3, PT, R6, 1.175494350822287508e-38, PT ;  /* 0x008000000600780b */ /* 0x000fc40003f6e000 */
[----:B------:R-:W-:Y:S01]  /*0500*/  IADD3 R8, R3, -R8, RZ ;  /* 0x8000000803087210 */ /* 0x000fe20007ffe0ff */
[----:B------:R-:W-:Y:S01]  /*0510*/  FFMA.FTZ R7, R10, 1.1920928955078125e-07, R7 ;  /* 0x340000000a077823 */ /* 0x000fe20000010007 */
[----:B------:R-:W-:Y:S01]  /*0520*/  IADD3 R10, R4, -0x3f2aaaab, RZ ;  /* 0xc0d55555040a7810 */ /* 0x000fe20007ffe0ff */
[----:B------:R-:W-:Y:S01]  /*0530*/  @!P2 FMUL R5, R5, 8388608 ;  /* 0x4b0000000505a820 */ /* 0x000fe20000400000 */
[----:B------:R-:W-:Y:S01]  /*0540*/  MOV R9, 0x3e055027 ;  /* 0x3e05502700097802 */ /* 0x000fe20000000f00 */
[----:B------:R-:W-:Y:S01]  /*0550*/  FADD R8, R8, -1 ;  /* 0xbf80000008087421 */ /* 0x000fe20000000000 */
[----:B------:R-:W-:Y:S02]  /*0560*/  LOP3.LUT R17, R10, 0xff800000, RZ, 0xc0, !PT ;  /* 0xff8000000a117812 */ /* 0x000fe400078ec0ff */
[----:B------:R-:W-:Y:S01]  /*0570*/  IADD3 R12, R5, -0x3f2aaaab, RZ ;  /* 0xc0d55555050c7810 */ /* 0x000fe20007ffe0ff */
[----:B------:R-:W-:Y:S01]  /*0580*/  FFMA.FTZ R13, R8, -R9, 0.14084610342979431152 ;  /* 0x3e1039f6080d7423 */ /* 0x000fe20000010809 */
[----:B------:R-:W-:Y:S01]  /*0590*/  I2FP.F32.S32 R10, R17 ;  /* 0x00000011000a7245 */ /* 0x000fe20000201400 */
[----:B------:R-:W-:Y:S01]  /*05a0*/  @!P3 FMUL R6, R6, 8388608 ;  /* 0x4b0000000606b820 */ /* 0x000fe20000400000 */
[----:B------:R-:W-:Y:S01]  /*05b0*/  LOP3.LUT R16, R12, 0xff800000, RZ, 0xc0, !PT ;  /* 0xff8000000c107812 */ /* 0x000fe200078ec0ff */
[----:B------:R-:W-:Y:S01]  /*05c0*/  FFMA.FTZ R13, R8, R13, -0.12148627638816833496 ;  /* 0xbdf8cdcc080d7423 */ /* 0x000fe2000001000d */
[----:B------:R-:W-:Y:S01]  /*05d0*/  FSEL R14, RZ, -23, P2 ;  /* 0xc1b80000ff0e7808 */ /* 0x000fe20001000000 */
[----:B------:R-:W-:Y:S01]  /*05e0*/  FFMA.FTZ R11, R10, 1.1920928955078125e-07, R11 ;  /* 0x340000000a0b7823 */ /* 0x000fe2000001000b */
[----:B------:R-:W-:Y:S01]  /*05f0*/  I2FP.F32.S32 R19, R16 ;  /* 0x0000001000137245 */ /* 0x000fe20000201400 */
[----:B------:R-:W-:Y:S01]  /*0600*/  FFMA.FTZ R13, R8, R13, 0.13980610668659210205 ;  /* 0x3e0f2955080d7423 */ /* 0x000fe2000001000d */
[----:B------:R-:W-:-:S02]  /*0610*/  IADD3 R12, R4, -R17, RZ ;  /* 0x80000011040c7210 */ /* 0x000fc40007ffe0ff */
[----:B------:R-:W-:Y:S01]  /*0620*/  IADD3 R18, R6, -0x3f2aaaab, RZ ;  /* 0xc0d5555506127810 */ /* 0x000fe20007ffe0ff */
[----:B------:R-:W-:Y:S01]  /*0630*/  FFMA.FTZ R10, R19, 1.1920928955078125e-07, R14 ;  /* 0x34000000130a7823 */ /* 0x000fe2000001000e */
[----:B------:R-:W-:Y:S01]  /*0640*/  IADD3 R14, R5, -R16, RZ ;  /* 0x80000010050e7210 */ /* 0x000fe20007ffe0ff */
[----:B------:R-:W-:Y:S01]  /*0650*/  FADD R12, R12, -1 ;  /* 0xbf8000000c0c7421 */ /* 0x000fe20000000000 */
[----:B------:R-:W-:Y:S01]  /*0660*/  LOP3.LUT R21, R18, 0xff800000, RZ, 0xc0, !PT ;  /* 0xff80000012157812 */ /* 0x000fe200078ec0ff */
[----:B------:R-:W-:Y:S01]  /*0670*/  FFMA.FTZ R17, R8, R13, -0.16684235632419586182 ;  /* 0xbe2ad8b908117423 */ /* 0x000fe2000001000d */
[----:B------:R-:W-:Y:S01]  /*0680*/  ISETP.GE.U32.AND P4, PT, R3, 0x7f800000, PT ;  /* 0x7f8000000300780c */ /* 0x000fe20003f86070 */
[----:B------:R-:W-:Y:S01]  /*0690*/  FFMA.FTZ R19, R12, -R9, 0.14084610342979431152 ;  /* 0x3e1039f60c137423 */ /* 0x000fe20000010809 */
[----:B------:R-:W-:Y:S01]  /*06a0*/  IADD3 R16, R6, -R21, RZ ;  /* 0x8000001506107210 */ /* 0x000fe20007ffe0ff */
[----:B------:R-:W-:Y:S01]  /*06b0*/  FADD R14, R14, -1 ;  /* 0xbf8000000e0e7421 */ /* 0x000fe20000000000 */
[----:B------:R-:W-:Y:S01]  /*06c0*/  I2FP.F32.S32 R23, R21 ;  /* 0x0000001500177245 */ /* 0x000fe20000201400 */
[----:B------:R-:W-:Y:S01]  /*06d0*/  FFMA.FTZ R19, R12, R19, -0.12148627638816833496 ;  /* 0xbdf8cdcc0c137423 */ /* 0x000fe20000010013 */
[----:B------:R-:W-:Y:S01]  /*06e0*/  FFMA.FTZ R17, R8, R17, 0.20012299716472625732 ;  /* 0x3e4ced0b08117423 */ /* 0x000fe20000010011 */
[----:B------:R-:W-:Y:S01]  /*06f0*/  FADD R16, R16, -1 ;  /* 0xbf80000010107421 */ /* 0x000fe20000000000 */
[----:B------:R-:W-:Y:S01]  /*0700*/  FFMA.FTZ R21, R14, -R9, 0.14084610342979431152 ;  /* 0x3e1039f60e157423 */ /* 0x000fe20000010809 */
[----:B------:R-:W-:Y:S01]  /*0710*/  FFMA.FTZ R19, R12, R19, 0.13980610668659210205 ;  /* 0x3e0f29550c137423 */ /* 0x000fe20000010013 */
[----:B------:R-:W-:Y:S01]  /*0720*/  FFMA.FTZ R17, R8, R17, -0.24999669194221496582 ;  /* 0xbe7fff2208117423 */ /* 0x000fe20000010011 */
[----:B------:R-:W-:Y:S01]  /*0730*/  FFMA.FTZ R9, R16, -R9, 0.14084610342979431152 ;  /* 0x3e1039f610097423 */ /* 0x000fe20000010809 */
[----:B------:R-:W-:Y:S01]  /*0740*/  FFMA.FTZ R21, R14, R21, -0.12148627638816833496 ;  /* 0xbdf8cdcc0e157423 */ /* 0x000fe20000010015 */
[----:B------:R-:W-:Y:S01]  /*0750*/  FFMA.FTZ R19, R12, R19, -0.16684235632419586182 ;  /* 0xbe2ad8b90c137423 */ /* 0x000fe20000010013 */
[----:B------:R-:W-:Y:S01]  /*0760*/  FFMA.FTZ R17, R8, R17, 0.33333182334899902344 ;  /* 0x3eaaaa7808117423 */ /* 0x000fe20000010011 */
[----:B------:R-:W-:Y:S01]  /*0770*/  FFMA.FTZ R9, R16, R9, -0.12148627638816833496 ;  /* 0xbdf8cdcc10097423 */ /* 0x000fe20000010009 */
[----:B------:R-:W-:Y:S01]  /*0780*/  FFMA.FTZ R21, R14, R21, 0.13980610668659210205 ;  /* 0x3e0f29550e157423 */ /* 0x000fe20000010015 */
[----:B------:R-:W-:Y:S01]  /*0790*/  FFMA.FTZ R19, R12, R19, 0.20012299716472625732 ;  /* 0x3e4ced0b0c137423 */ /* 0x000fe20000010013 */
[----:B------:R-:W-:Y:S01]  /*07a0*/  FFMA.FTZ R17, R8, R17, -0.5 ;  /* 0xbf00000008117423 */ /* 0x000fe20000010011 */
[----:B------:R-:W-:Y:S01]  /*07b0*/  FFMA.FTZ R9, R16, R9, 0.13980610668659210205 ;  /* 0x3e0f295510097423 */ /* 0x000fe20000010009 */
[----:B------:R-:W-:Y:S01]  /*07c0*/  FFMA.FTZ R21, R14, R21, -0.16684235632419586182 ;  /* 0xbe2ad8b90e157423 */ /* 0x000fe20000010015 */
[----:B------:R-:W-:Y:S01]  /*07d0*/  FFMA.FTZ R19, R12, R19, -0.24999669194221496582 ;  /* 0xbe7fff220c137423 */ /* 0x000fe20000010013 */
[----:B------:R-:W-:Y:S01]  /*07e0*/  ISETP.GE.U32.AND P0, PT, R4, 0x7f800000, PT ;  /* 0x7f8000000400780c */ /* 0x000fe20003f06070 */
[----:B------:R-:W-:Y:S01]  /*07f0*/  FFMA.FTZ R9, R16, R9, -0.16684235632419586182 ;  /* 0xbe2ad8b910097423 */ /* 0x000fe20000010009 */
[----:B------:R-:W-:Y:S01]  /*0800*/  FFMA.FTZ R21, R14, R21, 0.20012299716472625732 ;  /* 0x3e4ced0b0e157423 */ /* 0x000fe20000010015 */
[----:B------:R-:W-:Y:S01]  /*0810*/  FFMA.FTZ R19, R12, R19, 0.33333182334899902344 ;  /* 0x3eaaaa780c137423 */ /* 0x000fe20000010013 */
[----:B------:R-:W-:Y:S01]  /*0820*/  FMUL R17, R8, R17 ;  /* 0x0000001108117220 */ /* 0x000fe20000400000 */
[----:B------:R-:W-:Y:S01]  /*0830*/  FFMA.FTZ R9, R16, R9, 0.20012299716472625732 ;  /* 0x3e4ced0b10097423 */ /* 0x000fe20000010009 */
[----:B------:R-:W-:Y:S01]  /*0840*/  FFMA.FTZ R21, R14, R21, -0.24999669194221496582 ;  /* 0xbe7fff220e157423 */ /* 0x000fe20000010015 */
[----:B------:R-:W-:Y:S01]  /*0850*/  FFMA.FTZ R19, R12, R19, -0.5 ;  /* 0xbf0000000c137423 */ /* 0x000fe20000010013 */
[----:B------:R-:W-:Y:S01]  /*0860*/  ISETP.GE.U32.AND P1, PT, R5, 0x7f800000, PT ;  /* 0x7f8000000500780c */ /* 0x000fe20003f26070 */
[----:B------:R-:W-:Y:S01]  /*0870*/  FFMA.FTZ R8, R8, R17, R8 ;  /* 0x0000001108087223 */ /* 0x000fe20000010008 */
[----:B------:R-:W-:Y:S01]  /*0880*/  FFMA.FTZ R9, R16, R9, -0.24999669194221496582 ;  /* 0xbe7fff2210097423 */ /* 0x000fe20000010009 */
[----:B------:R-:W-:Y:S01]  /*0890*/  FFMA.FTZ R21, R14, R21, 0.33333182334899902344 ;  /* 0x3eaaaa780e157423 */ /* 0x000fe20000010015 */
[----:B------:R-:W-:Y:S01]  /*08a0*/  FMUL R19, R12, R19 ;  /* 0x000000130c137220 */ /* 0x000fe20000400000 */
[----:B------:R-:W-:Y:S01]  /*08b0*/  ISETP.GE.U32.AND P2, PT, R6, 0x7f800000, PT ;  /* 0x7f8000000600780c */ /* 0x000fe20003f46070 */
[----:B------:R-:W-:Y:S01]  /*08c0*/  FFMA.FTZ R9, R16, R9, 0.33333182334899902344 ;  /* 0x3eaaaa7810097423 */ /* 0x000fe20000010009 */
[----:B------:R-:W-:Y:S01]  /*08d0*/  FFMA.FTZ R7, R7, 0.69314718246459960938, R8 ;  /* 0x3f31721807077823 */ /* 0x000fe20000010008 */
[----:B------:R-:W-:Y:S01]  /*08e0*/  FFMA.FTZ R21, R14, R21, -0.5 ;  /* 0xbf0000000e157423 */ /* 0x000fe20000010015 */
[----:B------:R-:W-:Y:S01]  /*08f0*/  @P4 MOV R8, 0x7f800000 ;  /* 0x7f80000000084802 */ /* 0x000fe20000000f00 */
[----:B------:R-:W-:Y:S01]  /*0900*/  FFMA.FTZ R12, R12, R19, R12 ;  /* 0x000000130c0c7223 */ /* 0x000fe2000001000c */
[----:B------:R-:W-:Y:S01]  /*0910*/  @P0 MOV R17, 0x7f800000 ;  /* 0x7f80000000110802 */ /* 0x000fe20000000f00 */
[----:B------:R-:W-:Y:S01]  /*0920*/  FFMA.FTZ R9, R16, R9, -0.5 ;  /* 0xbf00000010097423 */ /* 0x000fe20000010009 */
[----:B------:R-:W-:Y:S01]  /*0930*/  FMUL R21, R14, R21 ;  /* 0x000000150e157220 */ /* 0x000fe20000400000 */
[----:B------:R-:W-:Y:S01]  /*0940*/  FFMA.FTZ R11, R11, 0.69314718246459960938, R12 ;  /* 0x3f3172180b0b7823 */ /* 0x000fe2000001000c */
[----:B------:R-:W-:Y:S01]  /*0950*/  @P4 FFMA.FTZ R7, R3, R8, +INF ;  /* 0x7f80000003074423 */ /* 0x000fe20000010008 */
[----:B------:R-:W-:Y:S01]  /*0960*/  FSEL R18, RZ, -23, P3 ;  /* 0xc1b80000ff127808 */ /* 0x000fe20001800000 */
[C---:B------:R-:W-:Y:S01]  /*0970*/  @P0 FFMA.FTZ R11, R4.reuse, R17, +INF ;  /* 0x7f800000040b0423 */ /* 0x040fe20000010011 */
[----:B------:R-:W-:Y:S01]  /*0980*/  FSETP.NEU.AND P4, PT, R4, RZ, PT ;  /* 0x000000ff0400720b */ /* 0x000fe20003f8d000 */
[----:B------:R-:W-:Y:S01]  /*0990*/  FMUL R9, R16, R9 ;  /* 0x0000000910097220 */ /* 0x000fe20000400000 */
[----:B------:R-:W-:Y:S01]  /*09a0*/  FFMA.FTZ R21, R14, R21, R14 ;  /* 0x000000150e157223 */ /* 0x000fe2000001000e */
[----:B------:R-:W-:Y:S01]  /*09b0*/  @P1 MOV R4, 0x7f800000 ;  /* 0x7f80000000041802 */ /* 0x000fe20000000f00 */
[----:B------:R-:W-:Y:S01]  /*09c0*/  FFMA.FTZ R13, R23, 1.1920928955078125e-07, R18 ;  /* 0x34000000170d7823 */ /* 0x000fe20000010012 */
[----:B------:R-:W-:Y:S01]  /*09d0*/  FSETP.NEU.AND P3, PT, R3, RZ, PT ;  /* 0x000000ff0300720b */ /* 0x000fe20003f6d000 */
[----:B------:R-:W-:Y:S01]  /*09e0*/  FFMA.FTZ R16, R16, R9, R16 ;  /* 0x0000000910107223 */ /* 0x000fe20000010010 */
[----:B------:R-:W-:Y:S01]  /*09f0*/  FFMA.FTZ R10, R10, 0.69314718246459960938, R21 ;  /* 0x3f3172180a0a7823 */ /* 0x000fe20000010015 */
[----:B------:R-:W-:Y:S01]  /*0a00*/  @P2 MOV R3, 0x7f800000 ;  /* 0x7f80000000032802 */ /* 0x000fe20000000f00 */
[----:B------:R-:W-:Y:S01]  /*0a10*/  FADD R7, RZ, -R7 ;  /* 0x80000007ff077221 */ /* 0x000fe20000000000 */
[----:B------:R-:W-:Y:S01]  /*0a20*/  @P1 FFMA.FTZ R10, R5, R4, +INF ;  /* 0x7f800000050a1423 */ /* 0x000fe20000010004 */
[----:B------:R-:W-:Y:S01]  /*0a30*/  FADD R11, RZ, -R11 ;  /* 0x8000000bff0b7221 */ /* 0x000fe20000000000 */
[----:B------:R-:W-:Y:S01]  /*0a40*/  FFMA.FTZ R13, R13, 0.69314718246459960938, R16 ;  /* 0x3f3172180d0d7823 */ /* 0x000fe20000010010 */
[----:B------:R-:W-:Y:S01]  /*0a50*/  @P2 FFMA.FTZ R13, R6, R3, +INF ;  /* 0x7f800000060d2423 */ /* 0x000fe20000010003 */
[----:B------:R-:W-:Y:S01]  /*0a60*/  FADD R10, RZ, -R10 ;  /* 0x8000000aff0a7221 */ /* 0x000fe20000000000 */
[----:B------:R-:W-:-:S02]  /*0a70*/  FSETP.NEU.AND P0, PT, R5, RZ, PT ;  /* 0x000000ff0500720b */ /* 0x000fc40003f0d000 */
[----:B------:R-:W-:Y:S01]  /*0a80*/  FSEL R4, R7, +INF , P3 ;  /* 0x7f80000007047808 */ /* 0x000fe20001800000 */
[----:B------:R-:W-:Y:S01]  /*0a90*/  FADD R13, RZ, -R13 ;  /* 0x8000000dff0d7221 */ /* 0x000fe20000000000 */
[----:B------:R-:W-:Y:S02]  /*0aa0*/  FSEL R11, R11, +INF , P4 ;  /* 0x7f8000000b0b7808 */ /* 0x000fe40002000000 */
[----:B------:R-:W-:Y:S02]  /*0ab0*/  FSETP.NEU.AND P1, PT, R6, RZ, PT ;  /* 0x000000ff0600720b */ /* 0x000fe40003f2d000 */
[----:B------:R-:W-:Y:S01]  /*0ac0*/  FSEL R10, R10, +INF , P0 ;  /* 0x7f8000000a0a7808 */ /* 0x000fe20000000000 */
[----:B------:R-:W-:Y:S01]  /*0ad0*/  FADD R11, R11, R4 ;  /* 0x000000040b0b7221 */ /* 0x000fe20000000000 */
[----:B------:R-:W-:Y:S02]  /*0ae0*/  FSEL R13, R13, +INF , P1 ;  /* 0x7f8000000d0d7808 */ /* 0x000fe40000800000 */
[C---:B------:R-:W-:Y:S01]  /*0af0*/  LOP3.LUT P0, RZ, R15.reuse, 0x1f, RZ, 0xc0, !PT ;  /* 0x0000001f0fff7812 */ /* 0x040fe2000780c0ff */
[----:B------:R-:W-:Y:S01]  /*0b00*/  FADD R10, R10, R11 ;  /* 0x0000000b0a0a7221 */ /* 0x000fe20000000000 */
[----:B------:R-:W-:-:S03]  /*0b10*/  ISETP.GE.AND P1, PT, R15, 0x2, PT ;  /* 0x000000020f00780c */ /* 0x000fc60003f26270 */
[----:B------:R-:W-:-:S05]  /*0b20*/  FADD R10, R13, R10 ;  /* 0x0000000a0d0a7221 */ /* 0x000fca0000000000 */
[----:B------:R-:W1:Y:S02]  /*0b30*/  SHFL.BFLY PT, R3, R10, 0x10, 0x1f ;  /* 0x0e001f000a037f89 */ /* 0x000e6400000e0000 */
[----:B-1----:R-:W-:-:S05]  /*0b40*/  FADD R3, R10, R3 ;  /* 0x000000030a037221 */ /* 0x002fca0000000000 */
[----:B------:R-:W1:Y:S02]  /*0b50*/  SHFL.BFLY PT, R4, R3, 0x8, 0x1f ;  /* 0x0d001f0003047f89 */ /* 0x000e6400000e0000 */
[----:B-1----:R-:W-:Y:S01]  /*0b60*/  FADD R4, R3, R4 ;  /* 0x0000000403047221 */ /* 0x002fe20000000000 */
[----:B------:R-:W-:-:S04]  /*0b70*/  SHF.R.U32.HI R3, RZ, 0x3, R15 ;  /* 0x00000003ff037819 */ /* 0x000fc8000001160f */
[----:B------:R-:W1:Y:S01]  /*0b80*/  SHFL.BFLY PT, R5, R4, 0x4, 0x1f ;  /* 0x0c801f0004057f89 */ /* 0x000e6200000e0000 */
[----:B------:R-:W-:Y:S01]  /*0b90*/  LOP3.LUT R3, R3, 0x4, RZ, 0xc0, !PT ;  /* 0x0000000403037812 */ /* 0x000fe200078ec0ff */
[----:B-1----:R-:W-:Y:S01]  /*0ba0*/  FADD R5, R4, R5 ;  /* 0x0000000504057221 */ /* 0x002fe20000000000 */
[----:B------:R-:W-:-:S04]  /*0bb0*/  LOP3.LUT R4, R15, 0x1, RZ, 0xc0, !PT ;  /* 0x000000010f047812 */ /* 0x000fc800078ec0ff */
[----:B------:R-:W1:Y:S02]  /*0bc0*/  SHFL.BFLY PT, R6, R5, 0x2, 0x1f ;  /* 0x0c401f0005067f89 */ /* 0x000e6400000e0000 */
[----:B-1----:R-:W-:-:S05]  /*0bd0*/  FADD R6, R5, R6 ;  /* 0x0000000605067221 */ /* 0x002fca0000000000 */
[----:B------:R-:W1:Y:S02]  /*0be0*/  SHFL.BFLY PT, R7, R6, 0x1, 0x1f ;  /* 0x0c201f0006077f89 */ /* 0x000e6400000e0000 */
[----:B-1----:R-:W-:-:S05]  /*0bf0*/  FADD R8, R6, R7 ;  /* 0x0000000706087221 */ /* 0x002fca0000000000 */
[----:B------:R-:W-:Y:S01]  /*0c00*/  @!P0 STS [R3+UR4], R8 ;  /* 0x0000000803008988 */ /* 0x000fe20008000804 */
[----:B------:R-:W-:Y:S01]  /*0c10*/  BAR.SYNC.DEFER_BLOCKING 0x0 ;  /* 0x0000000000007b1d */ /* 0x000fe20000010000 */
[----:B------:R-:W-:-:S04]  /*0c20*/  ISETP.NE.U32.AND P0, PT, R4, 0x1, PT ;  /* 0x000000010400780c */ /* 0x000fc80003f05070 */
[----:B------:R-:W-:Y:S01]  /*0c30*/  ISETP.LT.AND P0, PT, R15, 0x2, P0 ;  /* 0x000000020f00780c */ /* 0x000fe20000701270 */
[----:B------:R-:W1:Y:S04]  /*0c40*/  @!P1 LDS R0, [R2+UR4] ;  /* 0x0000000402009984 */ /* 0x000e680008000800 */
[----:B-1----:R-:W1:Y:S02]  /*0c50*/  SHFL.BFLY PT, R5, R0, 0x1, 0x1f ;  /* 0x0c201f0000057f89 */ /* 0x002e6400000e0000 */
[----:B-1----:R-:W-:-:S06]  /*0c60*/  FADD R5, R0, R5 ;  /* 0x0000000500057221 */ /* 0x002fcc0000000000 */
[----:B------:R1:W-:Y:S01]  /*0c70*/  @P0 STS [R2+UR4], R5 ;  /* 0x0000000502000988 */ /* 0x0003e20008000804 */
[----:B------:R-:W-:Y:S01]  /*0c80*/  BAR.SYNC.DEFER_BLOCKING 0x0 ;  /* 0x0000000000007b1d */ /* 0x000fe20000010000 */
[----:B------:R-:W-:-:S05]  /*0c90*/  LOP3.LUT P0, RZ, R15, 0x3f, RZ, 0xc0, !PT ;  /* 0x0000003f0fff7812 */ /* 0x000fca000780c0ff */
[----:B------:R-:W2:Y:S02]  /*0ca0*/  LDS R4, [UR4] ;  /* 0x00000004ff047984 */ /* 0x000ea40008000800 */
[----:B------:R-:W-:Y:S06]  /*0cb0*/  BAR.SYNC.DEFER_BLOCKING 0x0 ;  /* 0x0000000000007b1d */ /* 0x000fec0000010000 */
[----:B-1----:R-:W-:Y:S05]  /*0cc0*/  @P0 EXIT ;  /* 0x000000000000094d */ /* 0x002fea0003800000 */
[----:B------:R-:W0:Y:S01]  /*0cd0*/  LDC.64 R2, c[0x0][0x210] ;  /* 0x00008400ff027b82 */ /* 0x000e220000000a00 */
[----:B--2---:R-:W-:-:S04]  /*0ce0*/  FADD R4, RZ, R4 ;  /* 0x00000004ff047221 */ /* 0x004fc80000000000 */
[----:B------:R-:W-:-:S05]  /*0cf0*/  FMUL R5, R4, 0.00390625 ;  /* 0x3b80000004057820 */ /* 0x000fca0000400000 */
[----:B0-----:R-:W-:Y:S01]  /*0d00*/  STG.E desc[UR6][R2.64], R5 ;  /* 0x0000000502007986 */ /* 0x001fe2000c101906 */
[----:B------:R-:W-:Y:S05]  /*0d10*/  EXIT ;  /* 0x000000000000794d */ /* 0x000fea0003800000 */
.L_x_0:
[----:B------:R-:W-:-:S00]  /*0d20*/  BRA `(.L_x_0) ;  /* 0xfffffffc00fc7947 */ /* 0x000fc0000383ffff */
[----:B------:R-:W-:-:S00]  /*0d30*/  NOP ;  /* 0x0000000000007918 */ /* 0x000fc00000000000 */
        /* <DEDUP_REMOVED lines=12> */
.L_x_1:


//--------------------- .nv.global.init           --------------------------
	.section	.nv.global.init,"aw",@progbits
.nv.global.init:
	.type		_$_str,@object
	.size		_$_str,(.L_0 - _$_str)
_$_str:
        /*0000*/ 	.byte	0x5f, 0x5f, 0x43, 0x55, 0x44, 0x41, 0x5f, 0x46, 0x54, 0x5a, 0x00
.L_0:


//--------------------- .nv.shared.triton_per_fused_add_log_mean_neg_sigmoid_sub_0 --------------------------
	.section	.nv.shared.triton_per_fused_add_log_mean_neg_sigmoid_sub_0,"aw",@nobits
	.sectionflags	@""
	.align	16
	.zero		1024


//--------------------- .nv.constant0.triton_per_fused_add_log_mean_neg_sigmoid_sub_0 --------------------------
	.section	.nv.constant0.triton_per_fused_add_log_mean_neg_sigmoid_sub_0,"a",@progbits
	.sectionflags	@""
	.align	4
.nv.constant0.triton_per_fused_add_log_mean_neg_sigmoid_sub_0:
	.zero		556
